//
// Generated by NVIDIA NVVM Compiler
//
// Compiler Build ID: CL-36424714
// Cuda compilation tools, release 13.0, V13.0.88
// Based on NVVM 20.0.0
//

.version 9.0
.target sm_100
.address_size 64

	// .globl	kernel
// _ZZ6kernelE7a_block has been demoted
// _ZZ6kernelE7b_block has been demoted

.visible .entry kernel(
	.param .u64 .ptr .align 1 kernel_param_0,
	.param .u64 .ptr .align 1 kernel_param_1,
	.param .u64 .ptr .align 1 kernel_param_2,
	.param .u32 kernel_param_3,
	.param .u32 kernel_param_4,
	.param .u32 kernel_param_5
)
{
	.reg .pred 	%p<3>;
	.reg .b32 	%r<60>;
	.reg .b32 	%f<151>;
	.reg .b64 	%rd<24>;
	// demoted variable
	.shared .align 4 .b8 _ZZ6kernelE7a_block[2048];
	// demoted variable
	.shared .align 4 .b8 _ZZ6kernelE7b_block[2048];
	ld.param.u64 	%rd3, [kernel_param_0];
	ld.param.u64 	%rd4, [kernel_param_1];
	ld.param.u32 	%r26, [kernel_param_4];
	ld.param.u32 	%r27, [kernel_param_5];
	mov.u32 	%r1, %tid.x;
	mov.u32 	%r2, %tid.y;
	mov.u32 	%r28, %ctaid.y;
	shl.b32 	%r3, %r28, 5;
	mov.u32 	%r29, %ctaid.x;
	shl.b32 	%r4, %r29, 5;
	setp.lt.s32 	%p1, %r27, 1;
	mov.f32 	%f147, 0f00000000;
	mov.f32 	%f148, %f147;
	mov.f32 	%f149, %f147;
	mov.f32 	%f150, %f147;
	@%p1 bra 	$L__BB0_3;
	cvta.to.global.u64 	%rd1, %rd4;
	cvta.to.global.u64 	%rd2, %rd3;
	add.s32 	%r31, %r3, %r2;
	shl.b32 	%r32, %r2, 6;
	mov.u32 	%r33, _ZZ6kernelE7a_block;
	add.s32 	%r5, %r33, %r32;
	mov.u32 	%r34, %ntid.y;
	add.s32 	%r35, %r31, %r34;
	shl.b32 	%r36, %r34, 6;
	add.s32 	%r6, %r5, %r36;
	shl.b32 	%r37, %r2, 7;
	mov.u32 	%r38, _ZZ6kernelE7b_block;
	shl.b32 	%r39, %r1, 2;
	add.s32 	%r9, %r38, %r39;
	add.s32 	%r7, %r9, %r37;
	mov.u32 	%r40, %ntid.x;
	shl.b32 	%r41, %r40, 2;
	add.s32 	%r8, %r7, %r41;
	add.s32 	%r10, %r9, %r41;
	mad.lo.s32 	%r42, %r2, %r26, %r1;
	add.s32 	%r57, %r42, %r4;
	add.s32 	%r58, %r57, %r40;
	shl.b32 	%r12, %r26, 4;
	mad.lo.s32 	%r56, %r27, %r31, %r1;
	mad.lo.s32 	%r55, %r27, %r35, %r1;
	mov.f32 	%f150, 0f00000000;
	mov.b32 	%r59, 0;
	mov.f32 	%f149, %f150;
	mov.f32 	%f148, %f150;
	mov.f32 	%f147, %f150;
$L__BB0_2:
	mul.wide.s32 	%rd6, %r56, 4;
	add.s64 	%rd7, %rd2, %rd6;
	ld.global.f32 	%f15, [%rd7];
	add.s32 	%r44, %r5, %r39;
	st.shared.f32 	[%r44], %f15;
	mul.wide.u32 	%rd8, %r55, 4;
	add.s64 	%rd9, %rd2, %rd8;
	ld.global.f32 	%f16, [%rd9];
	add.s32 	%r45, %r6, %r39;
	st.shared.f32 	[%r45], %f16;
	mul.wide.s32 	%rd10, %r57, 4;
	add.s64 	%rd11, %rd1, %rd10;
	ld.global.f32 	%f17, [%rd11];
	st.shared.f32 	[%r7], %f17;
	mul.wide.u32 	%rd12, %r58, 4;
	add.s64 	%rd13, %rd1, %rd12;
	ld.global.f32 	%f18, [%rd13];
	st.shared.f32 	[%r8], %f18;
	bar.sync 	0;
	ld.shared.f32 	%f19, [%r5];
	ld.shared.f32 	%f20, [%r6];
	ld.shared.f32 	%f21, [%r9];
	ld.shared.f32 	%f22, [%r10];
	fma.rn.f32 	%f23, %f19, %f21, %f150;
	fma.rn.f32 	%f24, %f19, %f22, %f149;
	fma.rn.f32 	%f25, %f20, %f21, %f148;
	fma.rn.f32 	%f26, %f20, %f22, %f147;
	ld.shared.f32 	%f27, [%r5+4];
	ld.shared.f32 	%f28, [%r6+4];
	ld.shared.f32 	%f29, [%r9+128];
	ld.shared.f32 	%f30, [%r10+128];
	fma.rn.f32 	%f31, %f27, %f29, %f23;
	fma.rn.f32 	%f32, %f27, %f30, %f24;
	fma.rn.f32 	%f33, %f28, %f29, %f25;
	fma.rn.f32 	%f34, %f28, %f30, %f26;
	ld.shared.f32 	%f35, [%r5+8];
	ld.shared.f32 	%f36, [%r6+8];
	ld.shared.f32 	%f37, [%r9+256];
	ld.shared.f32 	%f38, [%r10+256];
	fma.rn.f32 	%f39, %f35, %f37, %f31;
	fma.rn.f32 	%f40, %f35, %f38, %f32;
	fma.rn.f32 	%f41, %f36, %f37, %f33;
	fma.rn.f32 	%f42, %f36, %f38, %f34;
	ld.shared.f32 	%f43, [%r5+12];
	ld.shared.f32 	%f44, [%r6+12];
	ld.shared.f32 	%f45, [%r9+384];
	ld.shared.f32 	%f46, [%r10+384];
	fma.rn.f32 	%f47, %f43, %f45, %f39;
	fma.rn.f32 	%f48, %f43, %f46, %f40;
	fma.rn.f32 	%f49, %f44, %f45, %f41;
	fma.rn.f32 	%f50, %f44, %f46, %f42;
	ld.shared.f32 	%f51, [%r5+16];
	ld.shared.f32 	%f52, [%r6+16];
	ld.shared.f32 	%f53, [%r9+512];
	ld.shared.f32 	%f54, [%r10+512];
	fma.rn.f32 	%f55, %f51, %f53, %f47;
	fma.rn.f32 	%f56, %f51, %f54, %f48;
	fma.rn.f32 	%f57, %f52, %f53, %f49;
	fma.rn.f32 	%f58, %f52, %f54, %f50;
	ld.shared.f32 	%f59, [%r5+20];
	ld.shared.f32 	%f60, [%r6+20];
	ld.shared.f32 	%f61, [%r9+640];
	ld.shared.f32 	%f62, [%r10+640];
	fma.rn.f32 	%f63, %f59, %f61, %f55;
	fma.rn.f32 	%f64, %f59, %f62, %f56;
	fma.rn.f32 	%f65, %f60, %f61, %f57;
	fma.rn.f32 	%f66, %f60, %f62, %f58;
	ld.shared.f32 	%f67, [%r5+24];
	ld.shared.f32 	%f68, [%r6+24];
	ld.shared.f32 	%f69, [%r9+768];
	ld.shared.f32 	%f70, [%r10+768];
	fma.rn.f32 	%f71, %f67, %f69, %f63;
	fma.rn.f32 	%f72, %f67, %f70, %f64;
	fma.rn.f32 	%f73, %f68, %f69, %f65;
	fma.rn.f32 	%f74, %f68, %f70, %f66;
	ld.shared.f32 	%f75, [%r5+28];
	ld.shared.f32 	%f76, [%r6+28];
	ld.shared.f32 	%f77, [%r9+896];
	ld.shared.f32 	%f78, [%r10+896];
	fma.rn.f32 	%f79, %f75, %f77, %f71;
	fma.rn.f32 	%f80, %f75, %f78, %f72;
	fma.rn.f32 	%f81, %f76, %f77, %f73;
	fma.rn.f32 	%f82, %f76, %f78, %f74;
	ld.shared.f32 	%f83, [%r5+32];
	ld.shared.f32 	%f84, [%r6+32];
	ld.shared.f32 	%f85, [%r9+1024];
	ld.shared.f32 	%f86, [%r10+1024];
	fma.rn.f32 	%f87, %f83, %f85, %f79;
	fma.rn.f32 	%f88, %f83, %f86, %f80;
	fma.rn.f32 	%f89, %f84, %f85, %f81;
	fma.rn.f32 	%f90, %f84, %f86, %f82;
	ld.shared.f32 	%f91, [%r5+36];
	ld.shared.f32 	%f92, [%r6+36];
	ld.shared.f32 	%f93, [%r9+1152];
	ld.shared.f32 	%f94, [%r10+1152];
	fma.rn.f32 	%f95, %f91, %f93, %f87;
	fma.rn.f32 	%f96, %f91, %f94, %f88;
	fma.rn.f32 	%f97, %f92, %f93, %f89;
	fma.rn.f32 	%f98, %f92, %f94, %f90;
	ld.shared.f32 	%f99, [%r5+40];
	ld.shared.f32 	%f100, [%r6+40];
	ld.shared.f32 	%f101, [%r9+1280];
	ld.shared.f32 	%f102, [%r10+1280];
	fma.rn.f32 	%f103, %f99, %f101, %f95;
	fma.rn.f32 	%f104, %f99, %f102, %f96;
	fma.rn.f32 	%f105, %f100, %f101, %f97;
	fma.rn.f32 	%f106, %f100, %f102, %f98;
	ld.shared.f32 	%f107, [%r5+44];
	ld.shared.f32 	%f108, [%r6+44];
	ld.shared.f32 	%f109, [%r9+1408];
	ld.shared.f32 	%f110, [%r10+1408];
	fma.rn.f32 	%f111, %f107, %f109, %f103;
	fma.rn.f32 	%f112, %f107, %f110, %f104;
	fma.rn.f32 	%f113, %f108, %f109, %f105;
	fma.rn.f32 	%f114, %f108, %f110, %f106;
	ld.shared.f32 	%f115, [%r5+48];
	ld.shared.f32 	%f116, [%r6+48];
	ld.shared.f32 	%f117, [%r9+1536];
	ld.shared.f32 	%f118, [%r10+1536];
	fma.rn.f32 	%f119, %f115, %f117, %f111;
	fma.rn.f32 	%f120, %f115, %f118, %f112;
	fma.rn.f32 	%f121, %f116, %f117, %f113;
	fma.rn.f32 	%f122, %f116, %f118, %f114;
	ld.shared.f32 	%f123, [%r5+52];
	ld.shared.f32 	%f124, [%r6+52];
	ld.shared.f32 	%f125, [%r9+1664];
	ld.shared.f32 	%f126, [%r10+1664];
	fma.rn.f32 	%f127, %f123, %f125, %f119;
	fma.rn.f32 	%f128, %f123, %f126, %f120;
	fma.rn.f32 	%f129, %f124, %f125, %f121;
	fma.rn.f32 	%f130, %f124, %f126, %f122;
	ld.shared.f32 	%f131, [%r5+56];
	ld.shared.f32 	%f132, [%r6+56];
	ld.shared.f32 	%f133, [%r9+1792];
	ld.shared.f32 	%f134, [%r10+1792];
	fma.rn.f32 	%f135, %f131, %f133, %f127;
	fma.rn.f32 	%f136, %f131, %f134, %f128;
	fma.rn.f32 	%f137, %f132, %f133, %f129;
	fma.rn.f32 	%f138, %f132, %f134, %f130;
	ld.shared.f32 	%f139, [%r5+60];
	ld.shared.f32 	%f140, [%r6+60];
	ld.shared.f32 	%f141, [%r9+1920];
	ld.shared.f32 	%f142, [%r10+1920];
	fma.rn.f32 	%f150, %f139, %f141, %f135;
	fma.rn.f32 	%f149, %f139, %f142, %f136;
	fma.rn.f32 	%f148, %f140, %f141, %f137;
	fma.rn.f32 	%f147, %f140, %f142, %f138;
	bar.sync 	0;
	add.s32 	%r59, %r59, 16;
	add.s32 	%r58, %r58, %r12;
	add.s32 	%r57, %r57, %r12;
	add.s32 	%r56, %r56, 16;
	add.s32 	%r55, %r55, 16;
	setp.lt.s32 	%p2, %r59, %r27;
	@%p2 bra 	$L__BB0_2;
$L__BB0_3:
	ld.param.u64 	%rd23, [kernel_param_2];
	cvta.to.global.u64 	%rd14, %rd23;
	add.s32 	%r46, %r3, %r2;
	add.s32 	%r47, %r4, %r1;
	mad.lo.s32 	%r48, %r26, %r46, %r47;
	mul.wide.s32 	%rd15, %r48, 4;
	add.s64 	%rd16, %rd14, %rd15;
	st.global.f32 	[%rd16], %f150;
	mov.u32 	%r49, %ntid.x;
	add.s32 	%r50, %r48, %r49;
	mul.wide.u32 	%rd17, %r50, 4;
	add.s64 	%rd18, %rd14, %rd17;
	st.global.f32 	[%rd18], %f149;
	mov.u32 	%r51, %ntid.y;
	add.s32 	%r52, %r46, %r51;
	mad.lo.s32 	%r53, %r26, %r52, %r47;
	mul.wide.u32 	%rd19, %r53, 4;
	add.s64 	%rd20, %rd14, %rd19;
	st.global.f32 	[%rd20], %f148;
	add.s32 	%r54, %r53, %r49;
	mul.wide.u32 	%rd21, %r54, 4;
	add.s64 	%rd22, %rd14, %rd21;
	st.global.f32 	[%rd22], %f147;
	ret;

}


// ===== COMPILED SASS (sm_100) =====

	.target	sm_100

	.elftype	@"ET_EXEC"


//--------------------- .note.nv.tkinfo           --------------------------
	.section	.note.nv.tkinfo,"",@"SHT_NOTE"
	.sectionflags	@"SHF_NOTE_NV_TKINFO"
	.tkinfo
        /*0018*/ 	.word	0x00000002
        /*0030*/ 	.string	""
        /*0030*/ 	.string	"ptxas"
        /*0030*/ 	.string	"Cuda compilation tools, release 13.0, V13.0.88"
        /*0030*/ 	.string	"Build cuda_13.0.r13.0/compiler.36424714_0"
        /*0030*/ 	.string	"-arch sm_100 -m 64 "



//--------------------- .note.nv.cuinfo           --------------------------
	.section	.note.nv.cuinfo,"",@"SHT_NOTE"
	.sectionflags	@"SHF_NOTE_NV_CUINFO"
        /*0018*/ 	.short	0x0002
        /*001a*/ 	.short	0x0064
        /*001c*/ 	.short	0x0082
	.zero		2


//--------------------- .nv.info                  --------------------------
	.section	.nv.info,"",@"SHT_CUDA_INFO"
	.align	4


	//----- nvinfo : EIATTR_REGCOUNT
	.align		4
        /*0000*/ 	.byte	0x04, 0x2f
        /*0002*/ 	.short	(.L_1 - .L_0)
	.align		4
.L_0:
        /*0004*/ 	.word	index@(kernel)
        /*0008*/ 	.word	0x00000020


	//----- nvinfo : EIATTR_FRAME_SIZE
	.align		4
.L_1:
        /*000c*/ 	.byte	0x04, 0x11
        /*000e*/ 	.short	(.L_3 - .L_2)
	.align		4
.L_2:
        /*0010*/ 	.word	index@(kernel)
        /*0014*/ 	.word	0x00000000


	//----- nvinfo : EIATTR_MIN_STACK_SIZE
	.align		4
.L_3:
        /*0018*/ 	.byte	0x04, 0x12
        /*001a*/ 	.short	(.L_5 - .L_4)
	.align		4
.L_4:
        /*001c*/ 	.word	index@(kernel)
        /*0020*/ 	.word	0x00000000
.L_5:


//--------------------- .nv.compat                --------------------------
	.section	.nv.compat,"",@"SHT_CUDA_COMPAT_INFO"
	.align	4
        /*0000*/ 	.byte	0x02, 0x09, 0x00, 0x00, 0x02, 0x02, 0x01, 0x00, 0x02, 0x05, 0x05, 0x00, 0x03, 0x07, 0x01, 0x01
        /*0010*/ 	.byte	0x02, 0x03, 0x00, 0x00, 0x02, 0x06, 0x01, 0x00, 0x04, 0x0b, 0x08, 0x00, 0x09, 0x00, 0x00, 0x00
        /*0020*/ 	.byte	0x00, 0x00, 0x00, 0x00


//--------------------- .nv.info.kernel           --------------------------
	.section	.nv.info.kernel,"",@"SHT_CUDA_INFO"
	.sectionflags	@""
	.align	4


	//----- nvinfo : EIATTR_CUDA_API_VERSION
	.align		4
        /*0000*/ 	.byte	0x04, 0x37
        /*0002*/ 	.short	(.L_7 - .L_6)
.L_6:
        /*0004*/ 	.word	0x00000082


	//----- nvinfo : EIATTR_KPARAM_INFO
	.align		4
.L_7:
        /*0008*/ 	.byte	0x04, 0x17
        /*000a*/ 	.short	(.L_9 - .L_8)
.L_8:
        /*000c*/ 	.word	0x00000000
        /*0010*/ 	.short	0x0005
        /*0012*/ 	.short	0x0020
        /*0014*/ 	.byte	0x00, 0xf0, 0x11, 0x00


	//----- nvinfo : EIATTR_KPARAM_INFO
	.align		4
.L_9:
        /*0018*/ 	.byte	0x04, 0x17
        /*001a*/ 	.short	(.L_11 - .L_10)
.L_10:
        /*001c*/ 	.word	0x00000000
        /*0020*/ 	.short	0x0004
        /*0022*/ 	.short	0x001c
        /*0024*/ 	.byte	0x00, 0xf0, 0x11, 0x00


	//----- nvinfo : EIATTR_KPARAM_INFO
	.align		4
.L_11:
        /*0028*/ 	.byte	0x04, 0x17
        /*002a*/ 	.short	(.L_13 - .L_12)
.L_12:
        /*002c*/ 	.word	0x00000000
        /*0030*/ 	.short	0x0003
        /*0032*/ 	.short	0x0018
        /*0034*/ 	.byte	0x00, 0xf0, 0x11, 0x00


	//----- nvinfo : EIATTR_KPARAM_INFO
	.align		4
.L_13:
        /*0038*/ 	.byte	0x04, 0x17
        /*003a*/ 	.short	(.L_15 - .L_14)
.L_14:
        /*003c*/ 	.word	0x00000000
        /*0040*/ 	.short	0x0002
        /*0042*/ 	.short	0x0010
        /*0044*/ 	.byte	0x00, 0xf5, 0x21, 0x00


	//----- nvinfo : EIATTR_KPARAM_INFO
	.align		4
.L_15:
        /*0048*/ 	.byte	0x04, 0x17
        /*004a*/ 	.short	(.L_17 - .L_16)
.L_16:
        /*004c*/ 	.word	0x00000000
        /*0050*/ 	.short	0x0001
        /*0052*/ 	.short	0x0008
        /*0054*/ 	.byte	0x00, 0xf5, 0x21, 0x00


	//----- nvinfo : EIATTR_KPARAM_INFO
	.align		4
.L_17:
        /*0058*/ 	.byte	0x04, 0x17
        /*005a*/ 	.short	(.L_19 - .L_18)
.L_18:
        /*005c*/ 	.word	0x00000000
        /*0060*/ 	.short	0x0000
        /*0062*/ 	.short	0x0000
        /*0064*/ 	.byte	0x00, 0xf5, 0x21, 0x00


	//----- nvinfo : EIATTR_SPARSE_MMA_MASK
	.align		4
.L_19:
        /*0068*/ 	.byte	0x03, 0x50
        /*006a*/ 	.short	0x0000


	//----- nvinfo : EIATTR_MAXREG_COUNT
	.align		4
        /*006c*/ 	.byte	0x03, 0x1b
        /*006e*/ 	.short	0x00ff


	//----- nvinfo : EIATTR_NUM_BARRIERS
	.align		4
        /*0070*/ 	.byte	0x02, 0x4c
        /*0072*/ 	.byte	0x01
	.zero		1


	//----- nvinfo : EIATTR_MERCURY_ISA_VERSION
	.align		4
        /*0074*/ 	.byte	0x03, 0x5f
        /*0076*/ 	.short	0x0101


	//----- nvinfo : EIATTR_VRC_CTA_INIT_COUNT
	.align		4
        /*0078*/ 	.byte	0x02, 0x4a
	.zero		1
	.zero		1


	//----- nvinfo : EIATTR_EXIT_INSTR_OFFSETS
	.align		4
        /*007c*/ 	.byte	0x04, 0x1c
        /*007e*/ 	.short	(.L_21 - .L_20)


	//   ....[0]....
.L_20:
        /*0080*/ 	.word	0x00000be0


	//----- nvinfo : EIATTR_CBANK_PARAM_SIZE
	.align		4
.L_21:
        /*0084*/ 	.byte	0x03, 0x19
        /*0086*/ 	.short	0x0024


	//----- nvinfo : EIATTR_PARAM_CBANK
	.align		4
        /*0088*/ 	.byte	0x04, 0x0a
        /*008a*/ 	.short	(.L_23 - .L_22)
	.align		4
.L_22:
        /*008c*/ 	.word	index@(.nv.constant0.kernel)
        /*0090*/ 	.short	0x0380
        /*0092*/ 	.short	0x0024


	//----- nvinfo : EIATTR_SW_WAR
	.align		4
.L_23:
        /*0094*/ 	.byte	0x04, 0x36
        /*0096*/ 	.short	(.L_25 - .L_24)
.L_24:
        /*0098*/ 	.word	0x00000008
.L_25:


//--------------------- .nv.callgraph             --------------------------
	.section	.nv.callgraph,"",@"SHT_CUDA_CALLGRAPH"
	.align	4
	.sectionentsize	8
	.align		4
        /*0000*/ 	.word	0x00000000
	.align		4
        /*0004*/ 	.word	0xffffffff
	.align		4
        /*0008*/ 	.word	0x00000000
	.align		4
        /*000c*/ 	.word	0xfffffffe
	.align		4
        /*0010*/ 	.word	0x00000000
	.align		4
        /*0014*/ 	.word	0xfffffffd
	.align		4
        /*0018*/ 	.word	0x00000000
	.align		4
        /*001c*/ 	.word	0xfffffffc


//--------------------- .text.kernel              --------------------------
	.section	.text.kernel,"ax",@progbits
	.align	128
        .global         kernel
        .type           kernel,@function
        .size           kernel,(.L_x_3 - kernel)
        .other          kernel,@"STO_CUDA_ENTRY STV_DEFAULT"
kernel:
.text.kernel:
[----:B------:R-:W-:Y:S01]  /*0000*/  LDC R1, c[0x0][0x37c] ;  /* 0x0000df00ff017b82 */ /* 0x000fe20000000800 */
[----:B------:R-:W0:Y:S01]  /*0010*/  LDCU UR7, c[0x0][0x3a0] ;  /* 0x00007400ff0777ac */ /* 0x000e220008000800 */
[----:B------:R-:W1:Y:S01]  /*0020*/  S2R R0, SR_TID.X ;  /* 0x0000000000007919 */ /* 0x000e620000002100 */
[----:B------:R-:W-:Y:S01]  /*0030*/  HFMA2 R27, -RZ, RZ, 0, 0 ;  /* 0x00000000ff1b7431 */ /* 0x000fe200000001ff */
[----:B------:R-:W-:Y:S01]  /*0040*/  MOV R25, RZ ;  /* 0x000000ff00197202 */ /* 0x000fe20000000f00 */
[----:B------:R-:W-:Y:S01]  /*0050*/  HFMA2 R20, -RZ, RZ, 0, 0 ;  /* 0x00000000ff147431 */ /* 0x000fe200000001ff */
[----:B------:R-:W2:Y:S01]  /*0060*/  S2R R17, SR_TID.Y ;  /* 0x0000000000117919 */ /* 0x000ea20000002200 */
[----:B------:R-:W-:Y:S01]  /*0070*/  MOV R29, RZ ;  /* 0x000000ff001d7202 */ /* 0x000fe20000000f00 */
[----:B------:R-:W3:Y:S01]  /*0080*/  LDCU.64 UR8, c[0x0][0x358] ;  /* 0x00006b00ff0877ac */ /* 0x000ee20008000a00 */
[----:B------:R-:W4:Y:S01]  /*0090*/  S2R R2, SR_CTAID.Y ;  /* 0x0000000000027919 */ /* 0x000f220000002600 */
[----:B------:R-:W1:Y:S01]  /*00a0*/  S2R R3, SR_CTAID.X ;  /* 0x0000000000037919 */ /* 0x000e620000002500 */
[----:B0-----:R-:W-:-:S09]  /*00b0*/  UISETP.GE.AND UP0, UPT, UR7, 0x1, UPT ;  /* 0x000000010700788c */ /* 0x001fd2000bf06270 */
[----:B---3--:R-:W-:Y:S05]  /*00c0*/  BRA.U !UP0, `(.L_x_0) ;  /* 0x0000000908747547 */ /* 0x008fea000b800000 */
[----:B------:R-:W0:Y:S01]  /*00d0*/  S2UR UR6, SR_CgaCtaId ;  /* 0x00000000000679c3 */ /* 0x000e220000008800 */
[----:B------:R-:W-:Y:S01]  /*00e0*/  UMOV UR4, 0x400 ;  /* 0x0000040000047882 */ /* 0x000fe20000000000 */
[----:B--2-4-:R-:W-:Y:S01]  /*00f0*/  LEA R7, R2, R17, 0x5 ;  /* 0x0000001102077211 */ /* 0x014fe200078e28ff */
[----:B------:R-:W-:Y:S01]  /*0100*/  UIADD3 UR5, UPT, UPT, UR4, 0x800, URZ ;  /* 0x0000080004057890 */ /* 0x000fe2000fffe0ff */
[----:B------:R-:W-:Y:S02]  /*0110*/  MOV R29, RZ ;  /* 0x000000ff001d7202 */ /* 0x000fe40000000f00 */
[----:B------:R-:W-:Y:S01]  /*0120*/  MOV R20, RZ ;  /* 0x000000ff00147202 */ /* 0x000fe20000000f00 */
[----:B-1----:R-:W-:Y:S01]  /*0130*/  IMAD R6, R7, UR7, R0 ;  /* 0x0000000707067c24 */ /* 0x002fe2000f8e0200 */
[----:B------:R-:W1:Y:S01]  /*0140*/  LDC R5, c[0x0][0x39c] ;  /* 0x0000e700ff057b82 */ /* 0x000e620000000800 */
[----:B------:R-:W-:Y:S02]  /*0150*/  MOV R25, RZ ;  /* 0x000000ff00197202 */ /* 0x000fe40000000f00 */
[----:B------:R-:W-:-:S05]  /*0160*/  MOV R27, RZ ;  /* 0x000000ff001b7202 */ /* 0x000fca0000000f00 */
[----:B------:R-:W2:Y:S08]  /*0170*/  LDC R8, c[0x0][0x364] ;  /* 0x0000d900ff087b82 */ /* 0x000eb00000000800 */
[----:B------:R-:W3:Y:S01]  /*0180*/  LDC R10, c[0x0][0x360] ;  /* 0x0000d800ff0a7b82 */ /* 0x000ee20000000800 */
[----:B0-----:R-:W-:Y:S02]  /*0190*/  ULEA UR5, UR6, UR5, 0x18 ;  /* 0x0000000506057291 */ /* 0x001fe4000f8ec0ff */
[----:B------:R-:W-:-:S04]  /*01a0*/  ULEA UR4, UR6, UR4, 0x18 ;  /* 0x0000000406047291 */ /* 0x000fc8000f8ec0ff */
[----:B------:R-:W-:Y:S01]  /*01b0*/  LEA R19, R0, UR5, 0x2 ;  /* 0x0000000500137c11 */ /* 0x000fe2000f8e10ff */
[C---:B-1----:R-:W-:Y:S01]  /*01c0*/  IMAD R18, R17.reuse, R5, R0 ;  /* 0x0000000511127224 */ /* 0x042fe200078e0200 */
[C---:B------:R-:W-:Y:S01]  /*01d0*/  LEA R23, R17.reuse, UR4, 0x6 ;  /* 0x0000000411177c11 */ /* 0x040fe2000f8e30ff */
[----:B------:R-:W-:Y:S01]  /*01e0*/  UMOV UR4, URZ ;  /* 0x000000ff00047c82 */ /* 0x000fe20008000000 */
[----:B------:R-:W-:Y:S02]  /*01f0*/  LEA R17, R17, R19, 0x7 ;  /* 0x0000001311117211 */ /* 0x000fe400078e38ff */
[----:B------:R-:W-:Y:S02]  /*0200*/  LEA R18, R3, R18, 0x5 ;  /* 0x0000001203127211 */ /* 0x000fe400078e28ff */
[----:B--2---:R-:W-:Y:S02]  /*0210*/  IADD3 R9, PT, PT, R7, R8, RZ ;  /* 0x0000000807097210 */ /* 0x004fe40007ffe0ff */
[----:B------:R-:W-:-:S03]  /*0220*/  LEA R21, R8, R23, 0x6 ;  /* 0x0000001708157211 */ /* 0x000fc600078e30ff */
[----:B------:R-:W-:Y:S01]  /*0230*/  IMAD R4, R9, UR7, R0 ;  /* 0x0000000709047c24 */ /* 0x000fe2000f8e0200 */
[----:B---3--:R-:W-:Y:S02]  /*0240*/  IADD3 R16, PT, PT, R18, R10, RZ ;  /* 0x0000000a12107210 */ /* 0x008fe40007ffe0ff */
[C---:B------:R-:W-:Y:S02]  /*0250*/  LEA R17, R10.reuse, R17, 0x2 ;  /* 0x000000110a117211 */ /* 0x040fe400078e10ff */
[----:B------:R-:W-:-:S07]  /*0260*/  LEA R7, R10, R19, 0x2 ;  /* 0x000000130a077211 */ /* 0x000fce00078e10ff */
.L_x_1:
[----:B------:R-:W0:Y:S08]  /*0270*/  LDC.64 R12, c[0x0][0x380] ;  /* 0x0000e000ff0c7b82 */ /* 0x000e300000000a00 */
[----:B------:R-:W1:Y:S01]  /*0280*/  LDC.64 R8, c[0x0][0x388] ;  /* 0x0000e200ff087b82 */ /* 0x000e620000000a00 */
[----:B0-----:R-:W-:-:S04]  /*0290*/  IMAD.WIDE R14, R6, 0x4, R12 ;  /* 0x00000004060e7825 */ /* 0x001fc800078e020c */
[----:B------:R-:W-:Y:S01]  /*02a0*/  IMAD.WIDE.U32 R12, R4, 0x4, R12 ;  /* 0x00000004040c7825 */ /* 0x000fe200078e000c */
[----:B------:R-:W2:Y:S03]  /*02b0*/  LDG.E R26, desc[UR8][R14.64] ;  /* 0x000000080e1a7981 */ /* 0x000ea6000c1e1900 */
[--C-:B-1----:R-:W-:Y:S02]  /*02c0*/  IMAD.WIDE R10, R18, 0x4, R8.reuse ;  /* 0x00000004120a7825 */ /* 0x102fe400078e0208 */
[----:B------:R-:W3:Y:S02]  /*02d0*/  LDG.E R13, desc[UR8][R12.64] ;  /* 0x000000080c0d7981 */ /* 0x000ee4000c1e1900 */
[----:B------:R-:W-:Y:S02]  /*02e0*/  IMAD.WIDE.U32 R8, R16, 0x4, R8 ;  /* 0x0000000410087825 */ /* 0x000fe400078e0008 */
[----:B------:R-:W4:Y:S04]  /*02f0*/  LDG.E R10, desc[UR8][R10.64] ;  /* 0x000000080a0a7981 */ /* 0x000f28000c1e1900 */
[----:B------:R0:W5:Y:S02]  /*0300*/  LDG.E R24, desc[UR8][R8.64] ;  /* 0x0000000808187981 */ /* 0x000164000c1e1900 */
[----:B0-----:R-:W0:Y:S01]  /*0310*/  S2R R8, SR_TID.Y ;  /* 0x0000000000087919 */ /* 0x001e220000002200 */
[----:B------:R-:W-:-:S02]  /*0320*/  LEA R28, R0, R23, 0x2 ;  /* 0x00000017001c7211 */ /* 0x000fc400078e10ff */
[----:B------:R-:W-:Y:S02]  /*0330*/  LEA R22, R0, R21, 0x2 ;  /* 0x0000001500167211 */ /* 0x000fe400078e10ff */
[----:B0-----:R-:W-:Y:S01]  /*0340*/  LEA R9, R8, R19, 0x7 ;  /* 0x0000001308097211 */ /* 0x001fe200078e38ff */
[----:B--2---:R-:W-:Y:S04]  /*0350*/  STS [R28], R26 ;  /* 0x0000001a1c007388 */ /* 0x004fe80000000800 */
[----:B---3--:R-:W-:Y:S04]  /*0360*/  STS [R22], R13 ;  /* 0x0000000d16007388 */ /* 0x008fe80000000800 */
[----:B----4-:R-:W-:Y:S04]  /*0370*/  STS [R9], R10 ;  /* 0x0000000a09007388 */ /* 0x010fe80000000800 */
[----:B-----5:R-:W-:Y:S01]  /*0380*/  STS [R17], R24 ;  /* 0x0000001811007388 */ /* 0x020fe20000000800 */
[----:B------:R-:W-:Y:S06]  /*0390*/  BAR.SYNC.DEFER_BLOCKING 0x0 ;  /* 0x0000000000007b1d */ /* 0x000fec0000010000 */
[----:B------:R-:W-:Y:S04]  /*03a0*/  LDS R26, [R19] ;  /* 0x00000000131a7984 */ /* 0x000fe80000000800 */
[----:B------:R-:W0:Y:S04]  /*03b0*/  LDS.128 R12, [R23] ;  /* 0x00000000170c7984 */ /* 0x000e280000000c00 */
[----:B------:R-:W1:Y:S04]  /*03c0*/  LDS.128 R8, [R21] ;  /* 0x0000000015087984 */ /* 0x000e680000000c00 */
[----:B------:R-:W2:Y:S01]  /*03d0*/  LDS R24, [R7] ;  /* 0x0000000007187984 */ /* 0x000ea20000000800 */
[----:B0-----:R-:W-:-:S03]  /*03e0*/  FFMA R22, R12, R26, R29 ;  /* 0x0000001a0c167223 */ /* 0x001fc6000000001d */
[----:B------:R-:W0:Y:S01]  /*03f0*/  LDS R29, [R19+0x80] ;  /* 0x00008000131d7984 */ /* 0x000e220000000800 */
[C---:B-1----:R-:W-:Y:S01]  /*0400*/  FFMA R26, R8.reuse, R26, R25 ;  /* 0x0000001a081a7223 */ /* 0x042fe20000000019 */
[-C--:B--2---:R-:W-:Y:S02]  /*0410*/  FFMA R8, R8, R24.reuse, R27 ;  /* 0x0000001808087223 */ /* 0x084fe4000000001b */
[----:B------:R-:W1:Y:S01]  /*0420*/  LDS R27, [R7+0x80] ;  /* 0x00008000071b7984 */ /* 0x000e620000000800 */
[----:B------:R-:W-:-:S03]  /*0430*/  FFMA R12, R12, R24, R20 ;  /* 0x000000180c0c7223 */ /* 0x000fc60000000014 */
[----:B------:R-:W-:Y:S01]  /*0440*/  LDS R20, [R19+0x180] ;  /* 0x0001800013147984 */ /* 0x000fe20000000800 */
[C---:B0-----:R-:W-:Y:S01]  /*0450*/  FFMA R25, R29.reuse, R13, R22 ;  /* 0x0000000d1d197223 */ /* 0x041fe20000000016 */
[----:B------:R-:W-:Y:S01]  /*0460*/  FFMA R29, R29, R9, R26 ;  /* 0x000000091d1d7223 */ /* 0x000fe2000000001a */
[C---:B-1----:R-:W-:Y:S02]  /*0470*/  FFMA R22, R27.reuse, R13, R12 ;  /* 0x0000000d1b167223 */ /* 0x042fe4000000000c */
[----:B------:R-:W0:Y:S01]  /*0480*/  LDS R12, [R19+0x100] ;  /* 0x00010000130c7984 */ /* 0x000e220000000800 */
[----:B------:R-:W-:-:S03]  /*0490*/  FFMA R9, R27, R9, R8 ;  /* 0x000000091b097223 */ /* 0x000fc60000000008 */
[----:B------:R-:W1:Y:S04]  /*04a0*/  LDS R13, [R7+0x100] ;  /* 0x00010000070d7984 */ /* 0x000e680000000800 */
[----:B------:R-:W2:Y:S01]  /*04b0*/  LDS R8, [R7+0x180] ;  /* 0x0001800007087984 */ /* 0x000ea20000000800 */
[C---:B0-----:R-:W-:Y:S01]  /*04c0*/  FFMA R25, R12.reuse, R14, R25 ;  /* 0x0000000e0c197223 */ /* 0x041fe20000000019 */
[----:B------:R-:W-:Y:S01]  /*04d0*/  FFMA R29, R12, R10, R29 ;  /* 0x0000000a0c1d7223 */ /* 0x000fe2000000001d */
[C---:B-1----:R-:W-:Y:S01]  /*04e0*/  FFMA R27, R13.reuse, R14, R22 ;  /* 0x0000000e0d1b7223 */ /* 0x042fe20000000016 */
[----:B------:R-:W-:Y:S01]  /*04f0*/  FFMA R9, R13, R10, R9 ;  /* 0x0000000a0d097223 */ /* 0x000fe20000000009 */
[-C--:B------:R-:W-:Y:S02]  /*0500*/  FFMA R10, R20, R15.reuse, R25 ;  /* 0x0000000f140a7223 */ /* 0x080fe40000000019 */
[----:B--2---:R-:W-:Y:S01]  /*0510*/  FFMA R24, R8, R15, R27 ;  /* 0x0000000f08187223 */ /* 0x004fe2000000001b */
[----:B------:R-:W-:Y:S04]  /*0520*/  LDS R25, [R19+0x200] ;  /* 0x0002000013197984 */ /* 0x000fe80000000800 */
[----:B------:R-:W0:Y:S01]  /*0530*/  LDS.128 R12, [R23+0x10] ;  /* 0x00001000170c7984 */ /* 0x000e220000000c00 */
[-C--:B------:R-:W-:Y:S01]  /*0540*/  FFMA R29, R20, R11.reuse, R29 ;  /* 0x0000000b141d7223 */ /* 0x080fe2000000001d */
[----:B------:R-:W-:-:S02]  /*0550*/  FFMA R22, R8, R11, R9 ;  /* 0x0000000b08167223 */ /* 0x000fc40000000009 */
[----:B------:R-:W1:Y:S01]  /*0560*/  LDS R27, [R7+0x200] ;  /* 0x00020000071b7984 */ /* 0x000e620000000800 */
[----:B0-----:R-:W-:-:S03]  /*0570*/  FFMA R20, R12, R25, R10 ;  /* 0x000000190c147223 */ /* 0x001fc6000000000a */
[----:B------:R-:W0:Y:S01]  /*0580*/  LDS.128 R8, [R21+0x10] ;  /* 0x0000100015087984 */ /* 0x000e220000000c00 */
[----:B-1----:R-:W-:Y:S01]  /*0590*/  FFMA R12, R12, R27, R24 ;  /* 0x0000001b0c0c7223 */ /* 0x002fe20000000018 */
[C---:B0-----:R-:W-:Y:S01]  /*05a0*/  FFMA R24, R8.reuse, R25, R29 ;  /* 0x0000001908187223 */ /* 0x041fe2000000001d */
[----:B------:R-:W-:Y:S01]  /*05b0*/  FFMA R22, R8, R27, R22 ;  /* 0x0000001b08167223 */ /* 0x000fe20000000016 */
[----:B------:R-:W0:Y:S04]  /*05c0*/  LDS R29, [R19+0x280] ;  /* 0x00028000131d7984 */ /* 0x000e280000000800 */
[----:B------:R-:W1:Y:S04]  /*05d0*/  LDS R27, [R7+0x280] ;  /* 0x00028000071b7984 */ /* 0x000e680000000800 */
[----:B------:R-:W-:Y:S01]  /*05e0*/  LDS R8, [R7+0x380] ;  /* 0x0003800007087984 */ /* 0x000fe20000000800 */
[C---:B0-----:R-:W-:Y:S01]  /*05f0*/  FFMA R25, R29.reuse, R13, R20 ;  /* 0x0000000d1d197223 */ /* 0x041fe20000000014 */
[----:B------:R-:W-:-:S02]  /*0600*/  FFMA R29, R29, R9, R24 ;  /* 0x000000091d1d7223 */ /* 0x000fc40000000018 */
[----:B------:R-:W-:Y:S01]  /*0610*/  LDS R20, [R19+0x380] ;  /* 0x0003800013147984 */ /* 0x000fe20000000800 */
[----:B-1----:R-:W-:-:S03]  /*0620*/  FFMA R24, R27, R13, R12 ;  /* 0x0000000d1b187223 */ /* 0x002fc6000000000c */
[----:B------:R-:W0:Y:S04]  /*0630*/  LDS R12, [R19+0x300] ;  /* 0x00030000130c7984 */ /* 0x000e280000000800 */
[----:B------:R-:W1:Y:S01]  /*0640*/  LDS R13, [R7+0x300] ;  /* 0x00030000070d7984 */ /* 0x000e620000000800 */
[----:B------:R-:W-:-:S03]  /*0650*/  FFMA R22, R27, R9, R22 ;  /* 0x000000091b167223 */ /* 0x000fc60000000016 */
[----:B------:R-:W-:Y:S01]  /*0660*/  LDS R27, [R7+0x400] ;  /* 0x00040000071b7984 */ /* 0x000fe20000000800 */
[CC--:B0-----:R-:W-:Y:S01]  /*0670*/  FFMA R9, R12.reuse, R14.reuse, R25 ;  /* 0x0000000e0c097223 */ /* 0x0c1fe20000000019 */
[C---:B-1----:R-:W-:Y:S01]  /*0680*/  FFMA R25, R13.reuse, R14, R24 ;  /* 0x0000000e0d197223 */ /* 0x042fe20000000018 */
[-C--:B------:R-:W-:Y:S01]  /*0690*/  FFMA R29, R12, R10.reuse, R29 ;  /* 0x0000000a0c1d7223 */ /* 0x080fe2000000001d */
[----:B------:R-:W-:Y:S01]  /*06a0*/  FFMA R10, R13, R10, R22 ;  /* 0x0000000a0d0a7223 */ /* 0x000fe20000000016 */
[-C--:B------:R-:W-:Y:S01]  /*06b0*/  FFMA R9, R20, R15.reuse, R9 ;  /* 0x0000000f14097223 */ /* 0x080fe20000000009 */
[----:B------:R-:W-:Y:S02]  /*06c0*/  FFMA R24, R8, R15, R25 ;  /* 0x0000000f08187223 */ /* 0x000fe40000000019 */
[----:B------:R-:W-:Y:S04]  /*06d0*/  LDS R25, [R19+0x400] ;  /* 0x0004000013197984 */ /* 0x000fe80000000800 */
[----:B------:R-:W0:Y:S01]  /*06e0*/  LDS.128 R12, [R23+0x20] ;  /* 0x00002000170c7984 */ /* 0x000e220000000c00 */
[-C--:B------:R-:W-:Y:S01]  /*06f0*/  FFMA R29, R20, R11.reuse, R29 ;  /* 0x0000000b141d7223 */ /* 0x080fe2000000001d */
[----:B------:R-:W-:Y:S01]  /*0700*/  FFMA R22, R8, R11, R10 ;  /* 0x0000000b08167223 */ /* 0x000fe2000000000a */
[----:B0-----:R-:W-:-:S02]  /*0710*/  FFMA R20, R12, R25, R9 ;  /* 0x000000190c147223 */ /* 0x001fc40000000009 */
[----:B------:R-:W0:Y:S01]  /*0720*/  LDS.128 R8, [R21+0x20] ;  /* 0x0000200015087984 */ /* 0x000e220000000c00 */
[----:B------:R-:W-:Y:S01]  /*0730*/  FFMA R12, R12, R27, R24 ;  /* 0x0000001b0c0c7223 */ /* 0x000fe20000000018 */
        /* <DEDUP_REMOVED lines=30> */
[----:B------:R-:W2:Y:S01]  /*0920*/  LDS R8, [R19+0x700] ;  /* 0x0007000013087984 */ /* 0x000ea20000000800 */
[C---:B0-----:R-:W-:Y:S01]  /*0930*/  FFMA R25, R29.reuse, R13, R20 ;  /* 0x0000000d1d197223 */ /* 0x041fe20000000014 */
[----:B------:R-:W-:Y:S01]  /*0940*/  FFMA R29, R29, R9, R24 ;  /* 0x000000091d1d7223 */ /* 0x000fe20000000018 */
[----:B-1----:R-:W-:-:S02]  /*0950*/  FFMA R20, R27, R13, R12 ;  /* 0x0000000d1b147223 */ /* 0x002fc4000000000c */
[----:B------:R-:W0:Y:S01]  /*0960*/  LDS R13, [R7+0x700] ;  /* 0x00070000070d7984 */ /* 0x000e220000000800 */
[----:B------:R-:W-:-:S03]  /*0970*/  FFMA R9, R27, R9, R22 ;  /* 0x000000091b097223 */ /* 0x000fc60000000016 */
[----:B------:R-:W1:Y:S04]  /*0980*/  LDS R22, [R19+0x780] ;  /* 0x0007800013167984 */ /* 0x000e680000000800 */
[----:B------:R-:W3:Y:S01]  /*0990*/  LDS R12, [R7+0x780] ;  /* 0x00078000070c7984 */ /* 0x000ee20000000800 */
[----:B------:R-:W-:-:S04]  /*09a0*/  UIADD3 UR4, UPT, UPT, UR4, 0x10, URZ ;  /* 0x0000001004047890 */ /* 0x000fc8000fffe0ff */
[----:B------:R-:W-:Y:S01]  /*09b0*/  UISETP.GE.AND UP0, UPT, UR4, UR7, UPT ;  /* 0x000000070400728c */ /* 0x000fe2000bf06270 */
[C---:B--2---:R-:W-:Y:S01]  /*09c0*/  FFMA R25, R8.reuse, R14, R25 ;  /* 0x0000000e08197223 */ /* 0x044fe20000000019 */
[----:B------:R-:W-:Y:S01]  /*09d0*/  FFMA R8, R8, R10, R29 ;  /* 0x0000000a08087223 */ /* 0x000fe2000000001d */
[----:B------:R-:W-:Y:S02]  /*09e0*/  IADD3 R6, PT, PT, R6, 0x10, RZ ;  /* 0x0000001006067810 */ /* 0x000fe40007ffe0ff */
[----:B------:R-:W-:Y:S02]  /*09f0*/  IADD3 R4, PT, PT, R4, 0x10, RZ ;  /* 0x0000001004047810 */ /* 0x000fe40007ffe0ff */
[C---:B------:R-:W-:Y:S02]  /*0a00*/  LEA R16, R5.reuse, R16, 0x4 ;  /* 0x0000001005107211 */ /* 0x040fe400078e20ff */
[----:B------:R-:W-:Y:S01]  /*0a10*/  LEA R18, R5, R18, 0x4 ;  /* 0x0000001205127211 */ /* 0x000fe200078e20ff */
[C---:B0-----:R-:W-:Y:S01]  /*0a20*/  FFMA R27, R13.reuse, R14, R20 ;  /* 0x0000000e0d1b7223 */ /* 0x041fe20000000014 */
[----:B------:R-:W-:Y:S01]  /*0a30*/  FFMA R9, R13, R10, R9 ;  /* 0x0000000a0d097223 */ /* 0x000fe20000000009 */
[C---:B-1----:R-:W-:Y:S01]  /*0a40*/  FFMA R29, R22.reuse, R15, R25 ;  /* 0x0000000f161d7223 */ /* 0x042fe20000000019 */
[----:B------:R-:W-:Y:S01]  /*0a50*/  FFMA R25, R22, R11, R8 ;  /* 0x0000000b16197223 */ /* 0x000fe20000000008 */
[C---:B---3--:R-:W-:Y:S01]  /*0a60*/  FFMA R20, R12.reuse, R15, R27 ;  /* 0x0000000f0c147223 */ /* 0x048fe2000000001b */
[----:B------:R-:W-:Y:S01]  /*0a70*/  FFMA R27, R12, R11, R9 ;  /* 0x0000000b0c1b7223 */ /* 0x000fe20000000009 */
[----:B------:R-:W-:Y:S06]  /*0a80*/  BAR.SYNC.DEFER_BLOCKING 0x0 ;  /* 0x0000000000007b1d */ /* 0x000fec0000010000 */
[----:B------:R-:W-:Y:S05]  /*0a90*/  BRA.U !UP0, `(.L_x_1) ;  /* 0xfffffff508f47547 */ /* 0x000fea000b83ffff */
.L_x_0:
[----:B------:R-:W4:Y:S01]  /*0aa0*/  S2R R9, SR_TID.Y ;  /* 0x0000000000097919 */ /* 0x000f220000002200 */
[----:B------:R-:W0:Y:S01]  /*0ab0*/  LDCU UR4, c[0x0][0x360] ;  /* 0x00006c00ff0477ac */ /* 0x000e220008000800 */
[----:B------:R-:W3:Y:S01]  /*0ac0*/  LDC.64 R4, c[0x0][0x390] ;  /* 0x0000e400ff047b82 */ /* 0x000ee20000000a00 */
[----:B-1----:R-:W-:Y:S01]  /*0ad0*/  LEA R0, R3, R0, 0x5 ;  /* 0x0000000003007211 */ /* 0x002fe200078e28ff */
[----:B------:R-:W1:Y:S01]  /*0ae0*/  LDCU UR5, c[0x0][0x364] ;  /* 0x00006c80ff0577ac */ /* 0x000e620008000800 */
[----:B------:R-:W5:Y:S01]  /*0af0*/  LDCU UR6, c[0x0][0x39c] ;  /* 0x00007380ff0677ac */ /* 0x000f620008000800 */
[----:B----4-:R-:W-:-:S04]  /*0b00*/  LEA R9, R2, R9, 0x5 ;  /* 0x0000000902097211 */ /* 0x010fc800078e28ff */
[C---:B-1----:R-:W-:Y:S01]  /*0b10*/  IADD3 R7, PT, PT, R9.reuse, UR5, RZ ;  /* 0x0000000509077c10 */ /* 0x042fe2000fffe0ff */
[----:B-----5:R-:W-:-:S04]  /*0b20*/  IMAD R3, R9, UR6, R0 ;  /* 0x0000000609037c24 */ /* 0x020fc8000f8e0200 */
[----:B------:R-:W-:Y:S01]  /*0b30*/  IMAD R9, R7, UR6, R0 ;  /* 0x0000000607097c24 */ /* 0x000fe2000f8e0200 */
[C---:B0-----:R-:W-:Y:S01]  /*0b40*/  IADD3 R7, PT, PT, R3.reuse, UR4, RZ ;  /* 0x0000000403077c10 */ /* 0x041fe2000fffe0ff */
[----:B---3--:R-:W-:-:S03]  /*0b50*/  IMAD.WIDE R2, R3, 0x4, R4 ;  /* 0x0000000403027825 */ /* 0x008fc600078e0204 */
[----:B------:R-:W-:Y:S01]  /*0b60*/  IADD3 R11, PT, PT, R9, UR4, RZ ;  /* 0x00000004090b7c10 */ /* 0x000fe2000fffe0ff */
[--C-:B------:R-:W-:Y:S01]  /*0b70*/  IMAD.WIDE.U32 R6, R7, 0x4, R4.reuse ;  /* 0x0000000407067825 */ /* 0x100fe200078e0004 */
[----:B------:R-:W-:Y:S03]  /*0b80*/  STG.E desc[UR8][R2.64], R29 ;  /* 0x0000001d02007986 */ /* 0x000fe6000c101908 */
[--C-:B------:R-:W-:Y:S01]  /*0b90*/  IMAD.WIDE.U32 R8, R9, 0x4, R4.reuse ;  /* 0x0000000409087825 */ /* 0x100fe200078e0004 */
[----:B------:R-:W-:Y:S03]  /*0ba0*/  STG.E desc[UR8][R6.64], R20 ;  /* 0x0000001406007986 */ /* 0x000fe6000c101908 */
[----:B------:R-:W-:Y:S01]  /*0bb0*/  IMAD.WIDE.U32 R4, R11, 0x4, R4 ;  /* 0x000000040b047825 */ /* 0x000fe200078e0004 */
[----:B------:R-:W-:Y:S04]  /*0bc0*/  STG.E desc[UR8][R8.64], R25 ;  /* 0x0000001908007986 */ /* 0x000fe8000c101908 */
[----:B------:R-:W-:Y:S01]  /*0bd0*/  STG.E desc[UR8][R4.64], R27 ;  /* 0x0000001b04007986 */ /* 0x000fe2000c101908 */
[----:B------:R-:W-:Y:S05]  /*0be0*/  EXIT ;  /* 0x000000000000794d */ /* 0x000fea0003800000 */
.L_x_2:
[----:B------:R-:W-:-:S00]  /*0bf0*/  BRA `(.L_x_2) ;  /* 0xfffffffc00fc7947 */ /* 0x000fc0000383ffff */
[----:B------:R-:W-:-:S00]  /*0c00*/  NOP ;  /* 0x0000000000007918 */ /* 0x000fc00000000000 */
[----:B------:R-:W-:-:S00]  /*0c10*/  NOP ;  /* 0x0000000000007918 */ /* 0x000fc00000000000 */
[----:B------:R-:W-:-:S00]  /*0c20*/  NOP ;  /* 0x0000000000007918 */ /* 0x000fc00000000000 */
[----:B------:R-:W-:-:S00]  /*0c30*/  NOP ;  /* 0x0000000000007918 */ /* 0x000fc00000000000 */
[----:B------:R-:W-:-:S00]  /*0c40*/  NOP ;  /* 0x0000000000007918 */ /* 0x000fc00000000000 */
[----:B------:R-:W-:-:S00]  /*0c50*/  NOP ;  /* 0x0000000000007918 */ /* 0x000fc00000000000 */
[----:B------:R-:W-:-:S00]  /*0c60*/  NOP ;  /* 0x0000000000007918 */ /* 0x000fc00000000000 */
[----:B------:R-:W-:-:S00]  /*0c70*/  NOP ;  /* 0x0000000000007918 */ /* 0x000fc00000000000 */
.L_x_3:


//--------------------- .nv.shared.kernel         --------------------------
	.section	.nv.shared.kernel,"aw",@nobits
	.sectionflags	@""
	.align	4
.nv.shared.kernel:
	.zero		5120


//--------------------- .nv.shared.reserved.0     --------------------------
	.section	.nv.shared.reserved.0,"aw",@nobits
	.weak		__nv_reservedSMEM_offset_0_alias
	.size		__nv_reservedSMEM_offset_0_alias, 0, 64
	.other		__nv_reservedSMEM_offset_0_alias,@"STO_CUDA_RESERVED_SHARED STV_DEFAULT"
__nv_reservedSMEM_offset_0_alias:
	.zero		0
	.zero		64


//--------------------- .nv.constant0.kernel      --------------------------
	.section	.nv.constant0.kernel,"a",@progbits
	.sectionflags	@""
	.align	4
.nv.constant0.kernel:
	.zero		932


//--------------------- SYMBOLS --------------------------

	.type		.nv.reservedSmem.offset0,@object
	.size		.nv.reservedSmem.offset0,0x4
	.type		.nv.reservedSmem.cap,@object
	.size		.nv.reservedSmem.cap,0x4
